//
// Generated by NVIDIA NVVM Compiler
//
// Compiler Build ID: CL-36424714
// Cuda compilation tools, release 13.0, V13.0.88
// Based on NVVM 20.0.0
//

.version 9.0
.target sm_100
.address_size 64

	// .globl	_Z27incrementArrayViaCUDAdevicePii

.visible .entry _Z27incrementArrayViaCUDAdevicePii(
	.param .u64 .ptr .align 1 _Z27incrementArrayViaCUDAdevicePii_param_0,
	.param .u32 _Z27incrementArrayViaCUDAdevicePii_param_1
)
{
	.reg .pred 	%p<2>;
	.reg .b32 	%r<8>;
	.reg .b64 	%rd<5>;

	ld.param.u64 	%rd1, [_Z27incrementArrayViaCUDAdevicePii_param_0];
	ld.param.u32 	%r2, [_Z27incrementArrayViaCUDAdevicePii_param_1];
	mov.u32 	%r3, %ctaid.x;
	mov.u32 	%r4, %ntid.x;
	mov.u32 	%r5, %tid.x;
	mad.lo.s32 	%r1, %r3, %r4, %r5;
	setp.ge.s32 	%p1, %r1, %r2;
	@%p1 bra 	$L__BB0_2;
	cvta.to.global.u64 	%rd2, %rd1;
	mul.wide.s32 	%rd3, %r1, 4;
	add.s64 	%rd4, %rd2, %rd3;
	ld.global.u32 	%r6, [%rd4];
	add.s32 	%r7, %r6, 1;
	st.global.u32 	[%rd4], %r7;
$L__BB0_2:
	ret;

}


// ===== COMPILED SASS (sm_100) =====

	.target	sm_100

	.elftype	@"ET_EXEC"


//--------------------- .note.nv.tkinfo           --------------------------
	.section	.note.nv.tkinfo,"",@"SHT_NOTE"
	.sectionflags	@"SHF_NOTE_NV_TKINFO"
	.tkinfo
        /*0018*/ 	.word	0x00000002
        /*0030*/ 	.string	""
        /*0030*/ 	.string	"ptxas"
        /*0030*/ 	.string	"Cuda compilation tools, release 13.0, V13.0.88"
        /*0030*/ 	.string	"Build cuda_13.0.r13.0/compiler.36424714_0"
        /*0030*/ 	.string	"-arch sm_100 -m 64 "



//--------------------- .note.nv.cuinfo           --------------------------
	.section	.note.nv.cuinfo,"",@"SHT_NOTE"
	.sectionflags	@"SHF_NOTE_NV_CUINFO"
        /*0018*/ 	.short	0x0002
        /*001a*/ 	.short	0x0064
        /*001c*/ 	.short	0x0082
	.zero		2


//--------------------- .nv.info                  --------------------------
	.section	.nv.info,"",@"SHT_CUDA_INFO"
	.align	4


	//----- nvinfo : EIATTR_REGCOUNT
	.align		4
        /*0000*/ 	.byte	0x04, 0x2f
        /*0002*/ 	.short	(.L_1 - .L_0)
	.align		4
.L_0:
        /*0004*/ 	.word	index@(_Z27incrementArrayViaCUDAdevicePii)
        /*0008*/ 	.word	0x00000008


	//----- nvinfo : EIATTR_FRAME_SIZE
	.align		4
.L_1:
        /*000c*/ 	.byte	0x04, 0x11
        /*000e*/ 	.short	(.L_3 - .L_2)
	.align		4
.L_2:
        /*0010*/ 	.word	index@(_Z27incrementArrayViaCUDAdevicePii)
        /*0014*/ 	.word	0x00000000


	//----- nvinfo : EIATTR_MIN_STACK_SIZE
	.align		4
.L_3:
        /*0018*/ 	.byte	0x04, 0x12
        /*001a*/ 	.short	(.L_5 - .L_4)
	.align		4
.L_4:
        /*001c*/ 	.word	index@(_Z27incrementArrayViaCUDAdevicePii)
        /*0020*/ 	.word	0x00000000
.L_5:


//--------------------- .nv.compat                --------------------------
	.section	.nv.compat,"",@"SHT_CUDA_COMPAT_INFO"
	.align	4
        /*0000*/ 	.byte	0x02, 0x09, 0x00, 0x00, 0x02, 0x02, 0x01, 0x00, 0x02, 0x05, 0x05, 0x00, 0x03, 0x07, 0x01, 0x01
        /*0010*/ 	.byte	0x02, 0x03, 0x00, 0x00, 0x02, 0x06, 0x01, 0x00, 0x04, 0x0b, 0x08, 0x00, 0x09, 0x00, 0x00, 0x00
        /*0020*/ 	.byte	0x00, 0x00, 0x00, 0x00


//--------------------- .nv.info._Z27incrementArrayViaCUDAdevicePii --------------------------
	.section	.nv.info._Z27incrementArrayViaCUDAdevicePii,"",@"SHT_CUDA_INFO"
	.sectionflags	@""
	.align	4


	//----- nvinfo : EIATTR_CUDA_API_VERSION
	.align		4
        /*0000*/ 	.byte	0x04, 0x37
        /*0002*/ 	.short	(.L_7 - .L_6)
.L_6:
        /*0004*/ 	.word	0x00000082


	//----- nvinfo : EIATTR_KPARAM_INFO
	.align		4
.L_7:
        /*0008*/ 	.byte	0x04, 0x17
        /*000a*/ 	.short	(.L_9 - .L_8)
.L_8:
        /*000c*/ 	.word	0x00000000
        /*0010*/ 	.short	0x0001
        /*0012*/ 	.short	0x0008
        /*0014*/ 	.byte	0x00, 0xf0, 0x11, 0x00


	//----- nvinfo : EIATTR_KPARAM_INFO
	.align		4
.L_9:
        /*0018*/ 	.byte	0x04, 0x17
        /*001a*/ 	.short	(.L_11 - .L_10)
.L_10:
        /*001c*/ 	.word	0x00000000
        /*0020*/ 	.short	0x0000
        /*0022*/ 	.short	0x0000
        /*0024*/ 	.byte	0x00, 0xf5, 0x21, 0x00


	//----- nvinfo : EIATTR_SPARSE_MMA_MASK
	.align		4
.L_11:
        /*0028*/ 	.byte	0x03, 0x50
        /*002a*/ 	.short	0x0000


	//----- nvinfo : EIATTR_MAXREG_COUNT
	.align		4
        /*002c*/ 	.byte	0x03, 0x1b
        /*002e*/ 	.short	0x00ff


	//----- nvinfo : EIATTR_MERCURY_ISA_VERSION
	.align		4
        /*0030*/ 	.byte	0x03, 0x5f
        /*0032*/ 	.short	0x0101


	//----- nvinfo : EIATTR_VRC_CTA_INIT_COUNT
	.align		4
        /*0034*/ 	.byte	0x02, 0x4a
	.zero		1
	.zero		1


	//----- nvinfo : EIATTR_EXIT_INSTR_OFFSETS
	.align		4
        /*0038*/ 	.byte	0x04, 0x1c
        /*003a*/ 	.short	(.L_13 - .L_12)


	//   ....[0]....
.L_12:
        /*003c*/ 	.word	0x00000070


	//   ....[1]....
        /*0040*/ 	.word	0x000000e0


	//----- nvinfo : EIATTR_CBANK_PARAM_SIZE
	.align		4
.L_13:
        /*0044*/ 	.byte	0x03, 0x19
        /*0046*/ 	.short	0x000c


	//----- nvinfo : EIATTR_PARAM_CBANK
	.align		4
        /*0048*/ 	.byte	0x04, 0x0a
        /*004a*/ 	.short	(.L_15 - .L_14)
	.align		4
.L_14:
        /*004c*/ 	.word	index@(.nv.constant0._Z27incrementArrayViaCUDAdevicePii)
        /*0050*/ 	.short	0x0380
        /*0052*/ 	.short	0x000c


	//----- nvinfo : EIATTR_SW_WAR
	.align		4
.L_15:
        /*0054*/ 	.byte	0x04, 0x36
        /*0056*/ 	.short	(.L_17 - .L_16)
.L_16:
        /*0058*/ 	.word	0x00000008
.L_17:


//--------------------- .nv.callgraph             --------------------------
	.section	.nv.callgraph,"",@"SHT_CUDA_CALLGRAPH"
	.align	4
	.sectionentsize	8
	.align		4
        /*0000*/ 	.word	0x00000000
	.align		4
        /*0004*/ 	.word	0xffffffff
	.align		4
        /*0008*/ 	.word	0x00000000
	.align		4
        /*000c*/ 	.word	0xfffffffe
	.align		4
        /*0010*/ 	.word	0x00000000
	.align		4
        /*0014*/ 	.word	0xfffffffd
	.align		4
        /*0018*/ 	.word	0x00000000
	.align		4
        /*001c*/ 	.word	0xfffffffc


//--------------------- .text._Z27incrementArrayViaCUDAdevicePii --------------------------
	.section	.text._Z27incrementArrayViaCUDAdevicePii,"ax",@progbits
	.align	128
        .global         _Z27incrementArrayViaCUDAdevicePii
        .type           _Z27incrementArrayViaCUDAdevicePii,@function
        .size           _Z27incrementArrayViaCUDAdevicePii,(.L_x_1 - _Z27incrementArrayViaCUDAdevicePii)
        .other          _Z27incrementArrayViaCUDAdevicePii,@"STO_CUDA_ENTRY STV_DEFAULT"
_Z27incrementArrayViaCUDAdevicePii:
.text._Z27incrementArrayViaCUDAdevicePii:
[----:B------:R-:W-:Y:S01]  /*0000*/  LDC R1, c[0x0][0x37c] ;  /* 0x0000df00ff017b82 */ /* 0x000fe20000000800 */
[----:B------:R-:W0:Y:S07]  /*0010*/  S2R R0, SR_TID.X ;  /* 0x0000000000007919 */ /* 0x000e2e0000002100 */
[----:B------:R-:W0:Y:S01]  /*0020*/  S2UR UR4, SR_CTAID.X ;  /* 0x00000000000479c3 */ /* 0x000e220000002500 */
[----:B------:R-:W1:Y:S07]  /*0030*/  LDCU UR5, c[0x0][0x388] ;  /* 0x00007100ff0577ac */ /* 0x000e6e0008000800 */
[----:B------:R-:W0:Y:S02]  /*0040*/  LDC R5, c[0x0][0x360] ;  /* 0x0000d800ff057b82 */ /* 0x000e240000000800 */
[----:B0-----:R-:W-:-:S05]  /*0050*/  IMAD R5, R5, UR4, R0 ;  /* 0x0000000405057c24 */ /* 0x001fca000f8e0200 */
[----:B-1----:R-:W-:-:S13]  /*0060*/  ISETP.GE.AND P0, PT, R5, UR5, PT ;  /* 0x0000000505007c0c */ /* 0x002fda000bf06270 */
[----:B------:R-:W-:Y:S05]  /*0070*/  @P0 EXIT ;  /* 0x000000000000094d */ /* 0x000fea0003800000 */
[----:B------:R-:W0:Y:S01]  /*0080*/  LDC.64 R2, c[0x0][0x380] ;  /* 0x0000e000ff027b82 */ /* 0x000e220000000a00 */
[----:B------:R-:W1:Y:S01]  /*0090*/  LDCU.64 UR4, c[0x0][0x358] ;  /* 0x00006b00ff0477ac */ /* 0x000e620008000a00 */
[----:B0-----:R-:W-:-:S05]  /*00a0*/  IMAD.WIDE R2, R5, 0x4, R2 ;  /* 0x0000000405027825 */ /* 0x001fca00078e0202 */
[----:B-1----:R-:W2:Y:S02]  /*00b0*/  LDG.E R0, desc[UR4][R2.64] ;  /* 0x0000000402007981 */ /* 0x002ea4000c1e1900 */
[----:B--2---:R-:W-:-:S05]  /*00c0*/  IADD3 R5, PT, PT, R0, 0x1, RZ ;  /* 0x0000000100057810 */ /* 0x004fca0007ffe0ff */
[----:B------:R-:W-:Y:S01]  /*00d0*/  STG.E desc[UR4][R2.64], R5 ;  /* 0x0000000502007986 */ /* 0x000fe2000c101904 */
[----:B------:R-:W-:Y:S05]  /*00e0*/  EXIT ;  /* 0x000000000000794d */ /* 0x000fea0003800000 */
.L_x_0:
[----:B------:R-:W-:-:S00]  /*00f0*/  BRA `(.L_x_0) ;  /* 0xfffffffc00fc7947 */ /* 0x000fc0000383ffff */
[----:B------:R-:W-:-:S00]  /*0100*/  NOP ;  /* 0x0000000000007918 */ /* 0x000fc00000000000 */
[----:B------:R-:W-:-:S00]  /*0110*/  NOP ;  /* 0x0000000000007918 */ /* 0x000fc00000000000 */
[----:B------:R-:W-:-:S00]  /*0120*/  NOP ;  /* 0x0000000000007918 */ /* 0x000fc00000000000 */
[----:B------:R-:W-:-:S00]  /*0130*/  NOP ;  /* 0x0000000000007918 */ /* 0x000fc00000000000 */
[----:B------:R-:W-:-:S00]  /*0140*/  NOP ;  /* 0x0000000000007918 */ /* 0x000fc00000000000 */
[----:B------:R-:W-:-:S00]  /*0150*/  NOP ;  /* 0x0000000000007918 */ /* 0x000fc00000000000 */
[----:B------:R-:W-:-:S00]  /*0160*/  NOP ;  /* 0x0000000000007918 */ /* 0x000fc00000000000 */
[----:B------:R-:W-:-:S00]  /*0170*/  NOP ;  /* 0x0000000000007918 */ /* 0x000fc00000000000 */
.L_x_1:


//--------------------- .nv.shared.reserved.0     --------------------------
	.section	.nv.shared.reserved.0,"aw",@nobits
	.weak		__nv_reservedSMEM_offset_0_alias
	.size		__nv_reservedSMEM_offset_0_alias, 0, 64
	.other		__nv_reservedSMEM_offset_0_alias,@"STO_CUDA_RESERVED_SHARED STV_DEFAULT"
__nv_reservedSMEM_offset_0_alias:
	.zero		0
	.zero		64


//--------------------- .nv.constant0._Z27incrementArrayViaCUDAdevicePii --------------------------
	.section	.nv.constant0._Z27incrementArrayViaCUDAdevicePii,"a",@progbits
	.sectionflags	@""
	.align	4
.nv.constant0._Z27incrementArrayViaCUDAdevicePii:
	.zero		908


//--------------------- SYMBOLS --------------------------

	.type		.nv.reservedSmem.offset0,@object
	.size		.nv.reservedSmem.offset0,0x4
